//
// Generated by NVIDIA NVVM Compiler
//
// Compiler Build ID: CL-36424714
// Cuda compilation tools, release 13.0, V13.0.88
// Based on NVVM 20.0.0
//

.version 9.0
.target sm_100
.address_size 64

	// .globl	_Z20map_print_i32_kernelPKii
.extern .func  (.param .b32 func_retval0) vprintf
(
	.param .b64 vprintf_param_0,
	.param .b64 vprintf_param_1
)
;
.global .align 1 .b8 $str[21] = {68, 69, 66, 85, 71, 58, 32, 112, 114, 105, 110, 116, 58, 32, 37, 100, 32, 37, 100, 10};

.visible .entry _Z20map_print_i32_kernelPKii(
	.param .u64 .ptr .align 1 _Z20map_print_i32_kernelPKii_param_0,
	.param .u32 _Z20map_print_i32_kernelPKii_param_1
)
{
	.local .align 8 .b8 	__local_depot0[8];
	.reg .b64 	%SP;
	.reg .b64 	%SPL;
	.reg .pred 	%p<2>;
	.reg .b32 	%r<9>;
	.reg .b64 	%rd<9>;

	mov.u64 	%SPL, __local_depot0;
	cvta.local.u64 	%SP, %SPL;
	ld.param.u64 	%rd1, [_Z20map_print_i32_kernelPKii_param_0];
	ld.param.u32 	%r2, [_Z20map_print_i32_kernelPKii_param_1];
	mov.u32 	%r3, %tid.x;
	mov.u32 	%r4, %ctaid.x;
	mov.u32 	%r5, %ntid.x;
	mad.lo.s32 	%r1, %r4, %r5, %r3;
	setp.ge.s32 	%p1, %r1, %r2;
	@%p1 bra 	$L__BB0_2;
	add.u64 	%rd2, %SP, 0;
	add.u64 	%rd3, %SPL, 0;
	cvta.to.global.u64 	%rd4, %rd1;
	mul.wide.s32 	%rd5, %r1, 4;
	add.s64 	%rd6, %rd4, %rd5;
	ld.global.u32 	%r6, [%rd6];
	st.local.v2.u32 	[%rd3], {%r1, %r6};
	mov.u64 	%rd7, $str;
	cvta.global.u64 	%rd8, %rd7;
	{ // callseq 0, 0
	.param .b64 param0;
	st.param.b64 	[param0], %rd8;
	.param .b64 param1;
	st.param.b64 	[param1], %rd2;
	.param .b32 retval0;
	call.uni (retval0), 
	vprintf, 
	(
	param0, 
	param1
	);
	ld.param.b32 	%r7, [retval0];
	} // callseq 0
$L__BB0_2:
	ret;

}
	// .globl	_Z27map_set_constant_i32_kernelPiii
.visible .entry _Z27map_set_constant_i32_kernelPiii(
	.param .u64 .ptr .align 1 _Z27map_set_constant_i32_kernelPiii_param_0,
	.param .u32 _Z27map_set_constant_i32_kernelPiii_param_1,
	.param .u32 _Z27map_set_constant_i32_kernelPiii_param_2
)
{
	.reg .pred 	%p<2>;
	.reg .b32 	%r<7>;
	.reg .b64 	%rd<5>;

	ld.param.u64 	%rd1, [_Z27map_set_constant_i32_kernelPiii_param_0];
	ld.param.u32 	%r3, [_Z27map_set_constant_i32_kernelPiii_param_1];
	ld.param.u32 	%r2, [_Z27map_set_constant_i32_kernelPiii_param_2];
	mov.u32 	%r4, %tid.x;
	mov.u32 	%r5, %ctaid.x;
	mov.u32 	%r6, %ntid.x;
	mad.lo.s32 	%r1, %r5, %r6, %r4;
	setp.ge.s32 	%p1, %r1, %r3;
	@%p1 bra 	$L__BB1_2;
	cvta.to.global.u64 	%rd2, %rd1;
	mul.wide.s32 	%rd3, %r1, 4;
	add.s64 	%rd4, %rd2, %rd3;
	st.global.u32 	[%rd4], %r2;
$L__BB1_2:
	ret;

}
	// .globl	_Z27map_set_constant_f32_kernelPfif
.visible .entry _Z27map_set_constant_f32_kernelPfif(
	.param .u64 .ptr .align 1 _Z27map_set_constant_f32_kernelPfif_param_0,
	.param .u32 _Z27map_set_constant_f32_kernelPfif_param_1,
	.param .f32 _Z27map_set_constant_f32_kernelPfif_param_2
)
{
	.reg .pred 	%p<2>;
	.reg .b32 	%r<6>;
	.reg .b32 	%f<2>;
	.reg .b64 	%rd<5>;

	ld.param.u64 	%rd1, [_Z27map_set_constant_f32_kernelPfif_param_0];
	ld.param.u32 	%r2, [_Z27map_set_constant_f32_kernelPfif_param_1];
	ld.param.f32 	%f1, [_Z27map_set_constant_f32_kernelPfif_param_2];
	mov.u32 	%r3, %tid.x;
	mov.u32 	%r4, %ctaid.x;
	mov.u32 	%r5, %ntid.x;
	mad.lo.s32 	%r1, %r4, %r5, %r3;
	setp.ge.s32 	%p1, %r1, %r2;
	@%p1 bra 	$L__BB2_2;
	cvta.to.global.u64 	%rd2, %rd1;
	mul.wide.s32 	%rd3, %r1, 4;
	add.s64 	%rd4, %rd2, %rd3;
	st.global.f32 	[%rd4], %f1;
$L__BB2_2:
	ret;

}
	// .globl	_Z18map_add_i32_kernelPKiiPi
.visible .entry _Z18map_add_i32_kernelPKiiPi(
	.param .u64 .ptr .align 1 _Z18map_add_i32_kernelPKiiPi_param_0,
	.param .u32 _Z18map_add_i32_kernelPKiiPi_param_1,
	.param .u64 .ptr .align 1 _Z18map_add_i32_kernelPKiiPi_param_2
)
{
	.reg .pred 	%p<2>;
	.reg .b32 	%r<9>;
	.reg .b64 	%rd<8>;

	ld.param.u64 	%rd1, [_Z18map_add_i32_kernelPKiiPi_param_0];
	ld.param.u32 	%r2, [_Z18map_add_i32_kernelPKiiPi_param_1];
	ld.param.u64 	%rd2, [_Z18map_add_i32_kernelPKiiPi_param_2];
	mov.u32 	%r3, %tid.x;
	mov.u32 	%r4, %ctaid.x;
	mov.u32 	%r5, %ntid.x;
	mad.lo.s32 	%r1, %r4, %r5, %r3;
	setp.ge.s32 	%p1, %r1, %r2;
	@%p1 bra 	$L__BB3_2;
	cvta.to.global.u64 	%rd3, %rd2;
	cvta.to.global.u64 	%rd4, %rd1;
	mul.wide.s32 	%rd5, %r1, 4;
	add.s64 	%rd6, %rd3, %rd5;
	ld.global.u32 	%r6, [%rd6];
	add.s64 	%rd7, %rd4, %rd5;
	ld.global.u32 	%r7, [%rd7];
	add.s32 	%r8, %r7, %r6;
	st.global.u32 	[%rd6], %r8;
$L__BB3_2:
	ret;

}
	// .globl	_Z18map_add_f32_kernelPKfiPf
.visible .entry _Z18map_add_f32_kernelPKfiPf(
	.param .u64 .ptr .align 1 _Z18map_add_f32_kernelPKfiPf_param_0,
	.param .u32 _Z18map_add_f32_kernelPKfiPf_param_1,
	.param .u64 .ptr .align 1 _Z18map_add_f32_kernelPKfiPf_param_2
)
{
	.reg .pred 	%p<2>;
	.reg .b32 	%r<6>;
	.reg .b32 	%f<4>;
	.reg .b64 	%rd<8>;

	ld.param.u64 	%rd1, [_Z18map_add_f32_kernelPKfiPf_param_0];
	ld.param.u32 	%r2, [_Z18map_add_f32_kernelPKfiPf_param_1];
	ld.param.u64 	%rd2, [_Z18map_add_f32_kernelPKfiPf_param_2];
	mov.u32 	%r3, %tid.x;
	mov.u32 	%r4, %ctaid.x;
	mov.u32 	%r5, %ntid.x;
	mad.lo.s32 	%r1, %r4, %r5, %r3;
	setp.ge.s32 	%p1, %r1, %r2;
	@%p1 bra 	$L__BB4_2;
	cvta.to.global.u64 	%rd3, %rd2;
	cvta.to.global.u64 	%rd4, %rd1;
	mul.wide.s32 	%rd5, %r1, 4;
	add.s64 	%rd6, %rd3, %rd5;
	ld.global.f32 	%f1, [%rd6];
	add.s64 	%rd7, %rd4, %rd5;
	ld.global.f32 	%f2, [%rd7];
	add.f32 	%f3, %f1, %f2;
	st.global.f32 	[%rd6], %f3;
$L__BB4_2:
	ret;

}


// ===== COMPILED SASS (sm_100) =====

	.target	sm_100

	.elftype	@"ET_EXEC"


//--------------------- .note.nv.tkinfo           --------------------------
	.section	.note.nv.tkinfo,"",@"SHT_NOTE"
	.sectionflags	@"SHF_NOTE_NV_TKINFO"
	.tkinfo
        /*0018*/ 	.word	0x00000002
        /*0030*/ 	.string	""
        /*0030*/ 	.string	"ptxas"
        /*0030*/ 	.string	"Cuda compilation tools, release 13.0, V13.0.88"
        /*0030*/ 	.string	"Build cuda_13.0.r13.0/compiler.36424714_0"
        /*0030*/ 	.string	"-arch sm_100 -m 64 "



//--------------------- .note.nv.cuinfo           --------------------------
	.section	.note.nv.cuinfo,"",@"SHT_NOTE"
	.sectionflags	@"SHF_NOTE_NV_CUINFO"
        /*0018*/ 	.short	0x0002
        /*001a*/ 	.short	0x0064
        /*001c*/ 	.short	0x0082
	.zero		2


//--------------------- .nv.info                  --------------------------
	.section	.nv.info,"",@"SHT_CUDA_INFO"
	.align	4


	//----- nvinfo : EIATTR_REGCOUNT
	.align		4
        /*0000*/ 	.byte	0x04, 0x2f
        /*0002*/ 	.short	(.L_2 - .L_1)
	.align		4
.L_1:
        /*0004*/ 	.word	index@(_Z20map_print_i32_kernelPKii)
        /*0008*/ 	.word	0x00000018


	//----- nvinfo : EIATTR_FRAME_SIZE
	.align		4
.L_2:
        /*000c*/ 	.byte	0x04, 0x11
        /*000e*/ 	.short	(.L_4 - .L_3)
	.align		4
.L_3:
        /*0010*/ 	.word	index@(_Z20map_print_i32_kernelPKii)
        /*0014*/ 	.word	0x00000008


	//----- nvinfo : EIATTR_REGCOUNT
	.align		4
.L_4:
        /*0018*/ 	.byte	0x04, 0x2f
        /*001a*/ 	.short	(.L_6 - .L_5)
	.align		4
.L_5:
        /*001c*/ 	.word	index@(_Z27map_set_constant_i32_kernelPiii)
        /*0020*/ 	.word	0x0000000a


	//----- nvinfo : EIATTR_FRAME_SIZE
	.align		4
.L_6:
        /*0024*/ 	.byte	0x04, 0x11
        /*0026*/ 	.short	(.L_8 - .L_7)
	.align		4
.L_7:
        /*0028*/ 	.word	index@(_Z27map_set_constant_i32_kernelPiii)
        /*002c*/ 	.word	0x00000000


	//----- nvinfo : EIATTR_REGCOUNT
	.align		4
.L_8:
        /*0030*/ 	.byte	0x04, 0x2f
        /*0032*/ 	.short	(.L_10 - .L_9)
	.align		4
.L_9:
        /*0034*/ 	.word	index@(_Z27map_set_constant_f32_kernelPfif)
        /*0038*/ 	.word	0x0000000a


	//----- nvinfo : EIATTR_FRAME_SIZE
	.align		4
.L_10:
        /*003c*/ 	.byte	0x04, 0x11
        /*003e*/ 	.short	(.L_12 - .L_11)
	.align		4
.L_11:
        /*0040*/ 	.word	index@(_Z27map_set_constant_f32_kernelPfif)
        /*0044*/ 	.word	0x00000000


	//----- nvinfo : EIATTR_REGCOUNT
	.align		4
.L_12:
        /*0048*/ 	.byte	0x04, 0x2f
        /*004a*/ 	.short	(.L_14 - .L_13)
	.align		4
.L_13:
        /*004c*/ 	.word	index@(_Z18map_add_i32_kernelPKiiPi)
        /*0050*/ 	.word	0x0000000a


	//----- nvinfo : EIATTR_FRAME_SIZE
	.align		4
.L_14:
        /*0054*/ 	.byte	0x04, 0x11
        /*0056*/ 	.short	(.L_16 - .L_15)
	.align		4
.L_15:
        /*0058*/ 	.word	index@(_Z18map_add_i32_kernelPKiiPi)
        /*005c*/ 	.word	0x00000000


	//----- nvinfo : EIATTR_REGCOUNT
	.align		4
.L_16:
        /*0060*/ 	.byte	0x04, 0x2f
        /*0062*/ 	.short	(.L_18 - .L_17)
	.align		4
.L_17:
        /*0064*/ 	.word	index@(_Z18map_add_f32_kernelPKfiPf)
        /*0068*/ 	.word	0x0000000a


	//----- nvinfo : EIATTR_FRAME_SIZE
	.align		4
.L_18:
        /*006c*/ 	.byte	0x04, 0x11
        /*006e*/ 	.short	(.L_20 - .L_19)
	.align		4
.L_19:
        /*0070*/ 	.word	index@(_Z18map_add_f32_kernelPKfiPf)
        /*0074*/ 	.word	0x00000000


	//----- nvinfo : EIATTR_MIN_STACK_SIZE
	.align		4
.L_20:
        /*0078*/ 	.byte	0x04, 0x12
        /*007a*/ 	.short	(.L_22 - .L_21)
	.align		4
.L_21:
        /*007c*/ 	.word	index@(_Z18map_add_f32_kernelPKfiPf)
        /*0080*/ 	.word	0x00000000


	//----- nvinfo : EIATTR_MIN_STACK_SIZE
	.align		4
.L_22:
        /*0084*/ 	.byte	0x04, 0x12
        /*0086*/ 	.short	(.L_24 - .L_23)
	.align		4
.L_23:
        /*0088*/ 	.word	index@(_Z18map_add_i32_kernelPKiiPi)
        /*008c*/ 	.word	0x00000000


	//----- nvinfo : EIATTR_MIN_STACK_SIZE
	.align		4
.L_24:
        /*0090*/ 	.byte	0x04, 0x12
        /*0092*/ 	.short	(.L_26 - .L_25)
	.align		4
.L_25:
        /*0094*/ 	.word	index@(_Z27map_set_constant_f32_kernelPfif)
        /*0098*/ 	.word	0x00000000


	//----- nvinfo : EIATTR_MIN_STACK_SIZE
	.align		4
.L_26:
        /*009c*/ 	.byte	0x04, 0x12
        /*009e*/ 	.short	(.L_28 - .L_27)
	.align		4
.L_27:
        /*00a0*/ 	.word	index@(_Z27map_set_constant_i32_kernelPiii)
        /*00a4*/ 	.word	0x00000000


	//----- nvinfo : EIATTR_MIN_STACK_SIZE
	.align		4
.L_28:
        /*00a8*/ 	.byte	0x04, 0x12
        /*00aa*/ 	.short	(.L_30 - .L_29)
	.align		4
.L_29:
        /*00ac*/ 	.word	index@(_Z20map_print_i32_kernelPKii)
        /*00b0*/ 	.word	0x00000008
.L_30:


//--------------------- .nv.compat                --------------------------
	.section	.nv.compat,"",@"SHT_CUDA_COMPAT_INFO"
	.align	4
        /*0000*/ 	.byte	0x02, 0x09, 0x00, 0x00, 0x02, 0x02, 0x01, 0x00, 0x02, 0x05, 0x05, 0x00, 0x03, 0x07, 0x01, 0x01
        /*0010*/ 	.byte	0x02, 0x03, 0x00, 0x00, 0x02, 0x06, 0x01, 0x00, 0x04, 0x0b, 0x08, 0x00, 0x09, 0x00, 0x00, 0x00
        /*0020*/ 	.byte	0x00, 0x00, 0x00, 0x00


//--------------------- .nv.info._Z18map_add_f32_kernelPKfiPf --------------------------
	.section	.nv.info._Z18map_add_f32_kernelPKfiPf,"",@"SHT_CUDA_INFO"
	.sectionflags	@""
	.align	4


	//----- nvinfo : EIATTR_CUDA_API_VERSION
	.align		4
        /*0000*/ 	.byte	0x04, 0x37
        /*0002*/ 	.short	(.L_32 - .L_31)
.L_31:
        /*0004*/ 	.word	0x00000082


	//----- nvinfo : EIATTR_KPARAM_INFO
	.align		4
.L_32:
        /*0008*/ 	.byte	0x04, 0x17
        /*000a*/ 	.short	(.L_34 - .L_33)
.L_33:
        /*000c*/ 	.word	0x00000000
        /*0010*/ 	.short	0x0002
        /*0012*/ 	.short	0x0010
        /*0014*/ 	.byte	0x00, 0xf5, 0x21, 0x00


	//----- nvinfo : EIATTR_KPARAM_INFO
	.align		4
.L_34:
        /*0018*/ 	.byte	0x04, 0x17
        /*001a*/ 	.short	(.L_36 - .L_35)
.L_35:
        /*001c*/ 	.word	0x00000000
        /*0020*/ 	.short	0x0001
        /*0022*/ 	.short	0x0008
        /*0024*/ 	.byte	0x00, 0xf0, 0x11, 0x00


	//----- nvinfo : EIATTR_KPARAM_INFO
	.align		4
.L_36:
        /*0028*/ 	.byte	0x04, 0x17
        /*002a*/ 	.short	(.L_38 - .L_37)
.L_37:
        /*002c*/ 	.word	0x00000000
        /*0030*/ 	.short	0x0000
        /*0032*/ 	.short	0x0000
        /*0034*/ 	.byte	0x00, 0xf5, 0x21, 0x00


	//----- nvinfo : EIATTR_SPARSE_MMA_MASK
	.align		4
.L_38:
        /*0038*/ 	.byte	0x03, 0x50
        /*003a*/ 	.short	0x0000


	//----- nvinfo : EIATTR_MAXREG_COUNT
	.align		4
        /*003c*/ 	.byte	0x03, 0x1b
        /*003e*/ 	.short	0x00ff


	//----- nvinfo : EIATTR_MERCURY_ISA_VERSION
	.align		4
        /*0040*/ 	.byte	0x03, 0x5f
        /*0042*/ 	.short	0x0101


	//----- nvinfo : EIATTR_VRC_CTA_INIT_COUNT
	.align		4
        /*0044*/ 	.byte	0x02, 0x4a
	.zero		1
	.zero		1


	//----- nvinfo : EIATTR_EXIT_INSTR_OFFSETS
	.align		4
        /*0048*/ 	.byte	0x04, 0x1c
        /*004a*/ 	.short	(.L_40 - .L_39)


	//   ....[0]....
.L_39:
        /*004c*/ 	.word	0x00000070


	//   ....[1]....
        /*0050*/ 	.word	0x00000110


	//----- nvinfo : EIATTR_CBANK_PARAM_SIZE
	.align		4
.L_40:
        /*0054*/ 	.byte	0x03, 0x19
        /*0056*/ 	.short	0x0018


	//----- nvinfo : EIATTR_PARAM_CBANK
	.align		4
        /*0058*/ 	.byte	0x04, 0x0a
        /*005a*/ 	.short	(.L_42 - .L_41)
	.align		4
.L_41:
        /*005c*/ 	.word	index@(.nv.constant0._Z18map_add_f32_kernelPKfiPf)
        /*0060*/ 	.short	0x0380
        /*0062*/ 	.short	0x0018


	//----- nvinfo : EIATTR_SW_WAR
	.align		4
.L_42:
        /*0064*/ 	.byte	0x04, 0x36
        /*0066*/ 	.short	(.L_44 - .L_43)
.L_43:
        /*0068*/ 	.word	0x00000008
.L_44:


//--------------------- .nv.info._Z18map_add_i32_kernelPKiiPi --------------------------
	.section	.nv.info._Z18map_add_i32_kernelPKiiPi,"",@"SHT_CUDA_INFO"
	.sectionflags	@""
	.align	4


	//----- nvinfo : EIATTR_CUDA_API_VERSION
	.align		4
        /*0000*/ 	.byte	0x04, 0x37
        /*0002*/ 	.short	(.L_46 - .L_45)
.L_45:
        /*0004*/ 	.word	0x00000082


	//----- nvinfo : EIATTR_KPARAM_INFO
	.align		4
.L_46:
        /*0008*/ 	.byte	0x04, 0x17
        /*000a*/ 	.short	(.L_48 - .L_47)
.L_47:
        /*000c*/ 	.word	0x00000000
        /*0010*/ 	.short	0x0002
        /*0012*/ 	.short	0x0010
        /*0014*/ 	.byte	0x00, 0xf5, 0x21, 0x00


	//----- nvinfo : EIATTR_KPARAM_INFO
	.align		4
.L_48:
        /*0018*/ 	.byte	0x04, 0x17
        /*001a*/ 	.short	(.L_50 - .L_49)
.L_49:
        /*001c*/ 	.word	0x00000000
        /*0020*/ 	.short	0x0001
        /*0022*/ 	.short	0x0008
        /*0024*/ 	.byte	0x00, 0xf0, 0x11, 0x00


	//----- nvinfo : EIATTR_KPARAM_INFO
	.align		4
.L_50:
        /*0028*/ 	.byte	0x04, 0x17
        /*002a*/ 	.short	(.L_52 - .L_51)
.L_51:
        /*002c*/ 	.word	0x00000000
        /*0030*/ 	.short	0x0000
        /*0032*/ 	.short	0x0000
        /*0034*/ 	.byte	0x00, 0xf5, 0x21, 0x00


	//----- nvinfo : EIATTR_SPARSE_MMA_MASK
	.align		4
.L_52:
        /*0038*/ 	.byte	0x03, 0x50
        /*003a*/ 	.short	0x0000


	//----- nvinfo : EIATTR_MAXREG_COUNT
	.align		4
        /*003c*/ 	.byte	0x03, 0x1b
        /*003e*/ 	.short	0x00ff


	//----- nvinfo : EIATTR_MERCURY_ISA_VERSION
	.align		4
        /*0040*/ 	.byte	0x03, 0x5f
        /*0042*/ 	.short	0x0101


	//----- nvinfo : EIATTR_VRC_CTA_INIT_COUNT
	.align		4
        /*0044*/ 	.byte	0x02, 0x4a
	.zero		1
	.zero		1


	//----- nvinfo : EIATTR_EXIT_INSTR_OFFSETS
	.align		4
        /*0048*/ 	.byte	0x04, 0x1c
        /*004a*/ 	.short	(.L_54 - .L_53)


	//   ....[0]....
.L_53:
        /*004c*/ 	.word	0x00000070


	//   ....[1]....
        /*0050*/ 	.word	0x00000110


	//----- nvinfo : EIATTR_CBANK_PARAM_SIZE
	.align		4
.L_54:
        /*0054*/ 	.byte	0x03, 0x19
        /*0056*/ 	.short	0x0018


	//----- nvinfo : EIATTR_PARAM_CBANK
	.align		4
        /*0058*/ 	.byte	0x04, 0x0a
        /*005a*/ 	.short	(.L_56 - .L_55)
	.align		4
.L_55:
        /*005c*/ 	.word	index@(.nv.constant0._Z18map_add_i32_kernelPKiiPi)
        /*0060*/ 	.short	0x0380
        /*0062*/ 	.short	0x0018


	//----- nvinfo : EIATTR_SW_WAR
	.align		4
.L_56:
        /*0064*/ 	.byte	0x04, 0x36
        /*0066*/ 	.short	(.L_58 - .L_57)
.L_57:
        /*0068*/ 	.word	0x00000008
.L_58:


//--------------------- .nv.info._Z27map_set_constant_f32_kernelPfif --------------------------
	.section	.nv.info._Z27map_set_constant_f32_kernelPfif,"",@"SHT_CUDA_INFO"
	.sectionflags	@""
	.align	4


	//----- nvinfo : EIATTR_CUDA_API_VERSION
	.align		4
        /*0000*/ 	.byte	0x04, 0x37
        /*0002*/ 	.short	(.L_60 - .L_59)
.L_59:
        /*0004*/ 	.word	0x00000082


	//----- nvinfo : EIATTR_KPARAM_INFO
	.align		4
.L_60:
        /*0008*/ 	.byte	0x04, 0x17
        /*000a*/ 	.short	(.L_62 - .L_61)
.L_61:
        /*000c*/ 	.word	0x00000000
        /*0010*/ 	.short	0x0002
        /*0012*/ 	.short	0x000c
        /*0014*/ 	.byte	0x00, 0xf0, 0x11, 0x00


	//----- nvinfo : EIATTR_KPARAM_INFO
	.align		4
.L_62:
        /*0018*/ 	.byte	0x04, 0x17
        /*001a*/ 	.short	(.L_64 - .L_63)
.L_63:
        /*001c*/ 	.word	0x00000000
        /*0020*/ 	.short	0x0001
        /*0022*/ 	.short	0x0008
        /*0024*/ 	.byte	0x00, 0xf0, 0x11, 0x00


	//----- nvinfo : EIATTR_KPARAM_INFO
	.align		4
.L_64:
        /*0028*/ 	.byte	0x04, 0x17
        /*002a*/ 	.short	(.L_66 - .L_65)
.L_65:
        /*002c*/ 	.word	0x00000000
        /*0030*/ 	.short	0x0000
        /*0032*/ 	.short	0x0000
        /*0034*/ 	.byte	0x00, 0xf5, 0x21, 0x00


	//----- nvinfo : EIATTR_SPARSE_MMA_MASK
	.align		4
.L_66:
        /*0038*/ 	.byte	0x03, 0x50
        /*003a*/ 	.short	0x0000


	//----- nvinfo : EIATTR_MAXREG_COUNT
	.align		4
        /*003c*/ 	.byte	0x03, 0x1b
        /*003e*/ 	.short	0x00ff


	//----- nvinfo : EIATTR_MERCURY_ISA_VERSION
	.align		4
        /*0040*/ 	.byte	0x03, 0x5f
        /*0042*/ 	.short	0x0101


	//----- nvinfo : EIATTR_VRC_CTA_INIT_COUNT
	.align		4
        /*0044*/ 	.byte	0x02, 0x4a
	.zero		1
	.zero		1


	//----- nvinfo : EIATTR_EXIT_INSTR_OFFSETS
	.align		4
        /*0048*/ 	.byte	0x04, 0x1c
        /*004a*/ 	.short	(.L_68 - .L_67)


	//   ....[0]....
.L_67:
        /*004c*/ 	.word	0x00000070


	//   ....[1]....
        /*0050*/ 	.word	0x000000d0


	//----- nvinfo : EIATTR_CBANK_PARAM_SIZE
	.align		4
.L_68:
        /*0054*/ 	.byte	0x03, 0x19
        /*0056*/ 	.short	0x0010


	//----- nvinfo : EIATTR_PARAM_CBANK
	.align		4
        /*0058*/ 	.byte	0x04, 0x0a
        /*005a*/ 	.short	(.L_70 - .L_69)
	.align		4
.L_69:
        /*005c*/ 	.word	index@(.nv.constant0._Z27map_set_constant_f32_kernelPfif)
        /*0060*/ 	.short	0x0380
        /*0062*/ 	.short	0x0010


	//----- nvinfo : EIATTR_SW_WAR
	.align		4
.L_70:
        /*0064*/ 	.byte	0x04, 0x36
        /*0066*/ 	.short	(.L_72 - .L_71)
.L_71:
        /*0068*/ 	.word	0x00000008
.L_72:


//--------------------- .nv.info._Z27map_set_constant_i32_kernelPiii --------------------------
	.section	.nv.info._Z27map_set_constant_i32_kernelPiii,"",@"SHT_CUDA_INFO"
	.sectionflags	@""
	.align	4


	//----- nvinfo : EIATTR_CUDA_API_VERSION
	.align		4
        /*0000*/ 	.byte	0x04, 0x37
        /*0002*/ 	.short	(.L_74 - .L_73)
.L_73:
        /*0004*/ 	.word	0x00000082


	//----- nvinfo : EIATTR_KPARAM_INFO
	.align		4
.L_74:
        /*0008*/ 	.byte	0x04, 0x17
        /*000a*/ 	.short	(.L_76 - .L_75)
.L_75:
        /*000c*/ 	.word	0x00000000
        /*0010*/ 	.short	0x0002
        /*0012*/ 	.short	0x000c
        /*0014*/ 	.byte	0x00, 0xf0, 0x11, 0x00


	//----- nvinfo : EIATTR_KPARAM_INFO
	.align		4
.L_76:
        /*0018*/ 	.byte	0x04, 0x17
        /*001a*/ 	.short	(.L_78 - .L_77)
.L_77:
        /*001c*/ 	.word	0x00000000
        /*0020*/ 	.short	0x0001
        /*0022*/ 	.short	0x0008
        /*0024*/ 	.byte	0x00, 0xf0, 0x11, 0x00


	//----- nvinfo : EIATTR_KPARAM_INFO
	.align		4
.L_78:
        /*0028*/ 	.byte	0x04, 0x17
        /*002a*/ 	.short	(.L_80 - .L_79)
.L_79:
        /*002c*/ 	.word	0x00000000
        /*0030*/ 	.short	0x0000
        /*0032*/ 	.short	0x0000
        /*0034*/ 	.byte	0x00, 0xf5, 0x21, 0x00


	//----- nvinfo : EIATTR_SPARSE_MMA_MASK
	.align		4
.L_80:
        /*0038*/ 	.byte	0x03, 0x50
        /*003a*/ 	.short	0x0000


	//----- nvinfo : EIATTR_MAXREG_COUNT
	.align		4
        /*003c*/ 	.byte	0x03, 0x1b
        /*003e*/ 	.short	0x00ff


	//----- nvinfo : EIATTR_MERCURY_ISA_VERSION
	.align		4
        /*0040*/ 	.byte	0x03, 0x5f
        /*0042*/ 	.short	0x0101


	//----- nvinfo : EIATTR_VRC_CTA_INIT_COUNT
	.align		4
        /*0044*/ 	.byte	0x02, 0x4a
	.zero		1
	.zero		1


	//----- nvinfo : EIATTR_EXIT_INSTR_OFFSETS
	.align		4
        /*0048*/ 	.byte	0x04, 0x1c
        /*004a*/ 	.short	(.L_82 - .L_81)


	//   ....[0]....
.L_81:
        /*004c*/ 	.word	0x00000070


	//   ....[1]....
        /*0050*/ 	.word	0x000000d0


	//----- nvinfo : EIATTR_CBANK_PARAM_SIZE
	.align		4
.L_82:
        /*0054*/ 	.byte	0x03, 0x19
        /*0056*/ 	.short	0x0010


	//----- nvinfo : EIATTR_PARAM_CBANK
	.align		4
        /*0058*/ 	.byte	0x04, 0x0a
        /*005a*/ 	.short	(.L_84 - .L_83)
	.align		4
.L_83:
        /*005c*/ 	.word	index@(.nv.constant0._Z27map_set_constant_i32_kernelPiii)
        /*0060*/ 	.short	0x0380
        /*0062*/ 	.short	0x0010


	//----- nvinfo : EIATTR_SW_WAR
	.align		4
.L_84:
        /*0064*/ 	.byte	0x04, 0x36
        /*0066*/ 	.short	(.L_86 - .L_85)
.L_85:
        /*0068*/ 	.word	0x00000008
.L_86:


//--------------------- .nv.info._Z20map_print_i32_kernelPKii --------------------------
	.section	.nv.info._Z20map_print_i32_kernelPKii,"",@"SHT_CUDA_INFO"
	.sectionflags	@""
	.align	4


	//----- nvinfo : EIATTR_CUDA_API_VERSION
	.align		4
        /*0000*/ 	.byte	0x04, 0x37
        /*0002*/ 	.short	(.L_88 - .L_87)
.L_87:
        /*0004*/ 	.word	0x00000082


	//----- nvinfo : EIATTR_KPARAM_INFO
	.align		4
.L_88:
        /*0008*/ 	.byte	0x04, 0x17
        /*000a*/ 	.short	(.L_90 - .L_89)
.L_89:
        /*000c*/ 	.word	0x00000000
        /*0010*/ 	.short	0x0001
        /*0012*/ 	.short	0x0008
        /*0014*/ 	.byte	0x00, 0xf0, 0x11, 0x00


	//----- nvinfo : EIATTR_KPARAM_INFO
	.align		4
.L_90:
        /*0018*/ 	.byte	0x04, 0x17
        /*001a*/ 	.short	(.L_92 - .L_91)
.L_91:
        /*001c*/ 	.word	0x00000000
        /*0020*/ 	.short	0x0000
        /*0022*/ 	.short	0x0000
        /*0024*/ 	.byte	0x00, 0xf5, 0x21, 0x00


	//----- nvinfo : EIATTR_SPARSE_MMA_MASK
	.align		4
.L_92:
        /*0028*/ 	.byte	0x03, 0x50
        /*002a*/ 	.short	0x0000


	//----- nvinfo : EIATTR_MAXREG_COUNT
	.align		4
        /*002c*/ 	.byte	0x03, 0x1b
        /*002e*/ 	.short	0x00ff


	//----- nvinfo : EIATTR_EXTERNS
	.align		4
        /*0030*/ 	.byte	0x04, 0x0f
        /*0032*/ 	.short	(.L_94 - .L_93)


	//   ....[0]....
	.align		4
.L_93:
        /*0034*/ 	.word	index@(vprintf)


	//----- nvinfo : EIATTR_MERCURY_ISA_VERSION
	.align		4
.L_94:
        /*0038*/ 	.byte	0x03, 0x5f
        /*003a*/ 	.short	0x0101


	//----- nvinfo : EIATTR_VRC_CTA_INIT_COUNT
	.align		4
        /*003c*/ 	.byte	0x02, 0x4a
	.zero		1
	.zero		1


	//----- nvinfo : EIATTR_SYSCALL_OFFSETS
	.align		4
        /*0040*/ 	.byte	0x04, 0x46
        /*0042*/ 	.short	(.L_96 - .L_95)


	//   ....[0]....
.L_95:
        /*0044*/ 	.word	0x00000180


	//----- nvinfo : EIATTR_EXIT_INSTR_OFFSETS
	.align		4
.L_96:
        /*0048*/ 	.byte	0x04, 0x1c
        /*004a*/ 	.short	(.L_98 - .L_97)


	//   ....[0]....
.L_97:
        /*004c*/ 	.word	0x000000c0


	//   ....[1]....
        /*0050*/ 	.word	0x00000190


	//----- nvinfo : EIATTR_CRS_STACK_SIZE
	.align		4
.L_98:
        /*0054*/ 	.byte	0x04, 0x1e
        /*0056*/ 	.short	(.L_100 - .L_99)
.L_99:
        /*0058*/ 	.word	0x00000000


	//----- nvinfo : EIATTR_CBANK_PARAM_SIZE
	.align		4
.L_100:
        /*005c*/ 	.byte	0x03, 0x19
        /*005e*/ 	.short	0x000c


	//----- nvinfo : EIATTR_PARAM_CBANK
	.align		4
        /*0060*/ 	.byte	0x04, 0x0a
        /*0062*/ 	.short	(.L_102 - .L_101)
	.align		4
.L_101:
        /*0064*/ 	.word	index@(.nv.constant0._Z20map_print_i32_kernelPKii)
        /*0068*/ 	.short	0x0380
        /*006a*/ 	.short	0x000c


	//----- nvinfo : EIATTR_SW_WAR
	.align		4
.L_102:
        /*006c*/ 	.byte	0x04, 0x36
        /*006e*/ 	.short	(.L_104 - .L_103)
.L_103:
        /*0070*/ 	.word	0x00000008
.L_104:


//--------------------- .nv.callgraph             --------------------------
	.section	.nv.callgraph,"",@"SHT_CUDA_CALLGRAPH"
	.align	4
	.sectionentsize	8
	.align		4
        /*0000*/ 	.word	0x00000000
	.align		4
        /*0004*/ 	.word	0xffffffff
	.align		4
        /*0008*/ 	.word	index@(_Z20map_print_i32_kernelPKii)
	.align		4
        /*000c*/ 	.word	index@(vprintf)
	.align		4
        /*0010*/ 	.word	0x00000000
	.align		4
        /*0014*/ 	.word	0xfffffffe
	.align		4
        /*0018*/ 	.word	0x00000000
	.align		4
        /*001c*/ 	.word	0xfffffffd
	.align		4
        /*0020*/ 	.word	0x00000000
	.align		4
        /*0024*/ 	.word	0xfffffffc


//--------------------- .nv.constant4             --------------------------
	.section	.nv.constant4,"a",@progbits
	.align	8
	.align		8
.nv.constant4:
        /*0000*/ 	.dword	$str
	.align		8
        /*0008*/ 	.dword	vprintf


//--------------------- .text._Z18map_add_f32_kernelPKfiPf --------------------------
	.section	.text._Z18map_add_f32_kernelPKfiPf,"ax",@progbits
	.align	128
        .global         _Z18map_add_f32_kernelPKfiPf
        .type           _Z18map_add_f32_kernelPKfiPf,@function
        .size           _Z18map_add_f32_kernelPKfiPf,(.L_x_6 - _Z18map_add_f32_kernelPKfiPf)
        .other          _Z18map_add_f32_kernelPKfiPf,@"STO_CUDA_ENTRY STV_DEFAULT"
_Z18map_add_f32_kernelPKfiPf:
.text._Z18map_add_f32_kernelPKfiPf:
[----:B------:R-:W-:Y:S01]  /*0000*/  LDC R1, c[0x0][0x37c] ;  /* 0x0000df00ff017b82 */ /* 0x000fe20000000800 */
[----:B------:R-:W0:Y:S07]  /*0010*/  S2R R7, SR_TID.X ;  /* 0x0000000000077919 */ /* 0x000e2e0000002100 */
[----:B------:R-:W0:Y:S01]  /*0020*/  S2UR UR4, SR_CTAID.X ;  /* 0x00000000000479c3 */ /* 0x000e220000002500 */
[----:B------:R-:W1:Y:S07]  /*0030*/  LDCU UR5, c[0x0][0x388] ;  /* 0x00007100ff0577ac */ /* 0x000e6e0008000800 */
[----:B------:R-:W0:Y:S02]  /*0040*/  LDC R0, c[0x0][0x360] ;  /* 0x0000d800ff007b82 */ /* 0x000e240000000800 */
[----:B0-----:R-:W-:-:S05]  /*0050*/  IMAD R7, R0, UR4, R7 ;  /* 0x0000000400077c24 */ /* 0x001fca000f8e0207 */
[----:B-1----:R-:W-:-:S13]  /*0060*/  ISETP.GE.AND P0, PT, R7, UR5, PT ;  /* 0x0000000507007c0c */ /* 0x002fda000bf06270 */
[----:B------:R-:W-:Y:S05]  /*0070*/  @P0 EXIT ;  /* 0x000000000000094d */ /* 0x000fea0003800000 */
[----:B------:R-:W0:Y:S01]  /*0080*/  LDC.64 R4, c[0x0][0x380] ;  /* 0x0000e000ff047b82 */ /* 0x000e220000000a00 */
[----:B------:R-:W1:Y:S07]  /*0090*/  LDCU.64 UR4, c[0x0][0x358] ;  /* 0x00006b00ff0477ac */ /* 0x000e6e0008000a00 */
[----:B------:R-:W2:Y:S01]  /*00a0*/  LDC.64 R2, c[0x0][0x390] ;  /* 0x0000e400ff027b82 */ /* 0x000ea20000000a00 */
[----:B0-----:R-:W-:-:S06]  /*00b0*/  IMAD.WIDE R4, R7, 0x4, R4 ;  /* 0x0000000407047825 */ /* 0x001fcc00078e0204 */
[----:B-1----:R-:W3:Y:S01]  /*00c0*/  LDG.E R5, desc[UR4][R4.64] ;  /* 0x0000000404057981 */ /* 0x002ee2000c1e1900 */
[----:B--2---:R-:W-:-:S05]  /*00d0*/  IMAD.WIDE R2, R7, 0x4, R2 ;  /* 0x0000000407027825 */ /* 0x004fca00078e0202 */
[----:B------:R-:W3:Y:S02]  /*00e0*/  LDG.E R0, desc[UR4][R2.64] ;  /* 0x0000000402007981 */ /* 0x000ee4000c1e1900 */
[----:B---3--:R-:W-:-:S05]  /*00f0*/  FADD R7, R0, R5 ;  /* 0x0000000500077221 */ /* 0x008fca0000000000 */
[----:B------:R-:W-:Y:S01]  /*0100*/  STG.E desc[UR4][R2.64], R7 ;  /* 0x0000000702007986 */ /* 0x000fe2000c101904 */
[----:B------:R-:W-:Y:S05]  /*0110*/  EXIT ;  /* 0x000000000000794d */ /* 0x000fea0003800000 */
.L_x_0:
[----:B------:R-:W-:-:S00]  /*0120*/  BRA `(.L_x_0) ;  /* 0xfffffffc00fc7947 */ /* 0x000fc0000383ffff */
[----:B------:R-:W-:-:S00]  /*0130*/  NOP ;  /* 0x0000000000007918 */ /* 0x000fc00000000000 */
        /* <DEDUP_REMOVED lines=12> */
.L_x_6:


//--------------------- .text._Z18map_add_i32_kernelPKiiPi --------------------------
	.section	.text._Z18map_add_i32_kernelPKiiPi,"ax",@progbits
	.align	128
        .global         _Z18map_add_i32_kernelPKiiPi
        .type           _Z18map_add_i32_kernelPKiiPi,@function
        .size           _Z18map_add_i32_kernelPKiiPi,(.L_x_7 - _Z18map_add_i32_kernelPKiiPi)
        .other          _Z18map_add_i32_kernelPKiiPi,@"STO_CUDA_ENTRY STV_DEFAULT"
_Z18map_add_i32_kernelPKiiPi:
.text._Z18map_add_i32_kernelPKiiPi:
        /* <DEDUP_REMOVED lines=15> */
[----:B---3--:R-:W-:-:S05]  /*00f0*/  IADD3 R7, PT, PT, R0, R5, RZ ;  /* 0x0000000500077210 */ /* 0x008fca0007ffe0ff */
[----:B------:R-:W-:Y:S01]  /*0100*/  STG.E desc[UR4][R2.64], R7 ;  /* 0x0000000702007986 */ /* 0x000fe2000c101904 */
[----:B------:R-:W-:Y:S05]  /*0110*/  EXIT ;  /* 0x000000000000794d */ /* 0x000fea0003800000 */
.L_x_1:
        /* <DEDUP_REMOVED lines=14> */
.L_x_7:


//--------------------- .text._Z27map_set_constant_f32_kernelPfif --------------------------
	.section	.text._Z27map_set_constant_f32_kernelPfif,"ax",@progbits
	.align	128
        .global         _Z27map_set_constant_f32_kernelPfif
        .type           _Z27map_set_constant_f32_kernelPfif,@function
        .size           _Z27map_set_constant_f32_kernelPfif,(.L_x_8 - _Z27map_set_constant_f32_kernelPfif)
        .other          _Z27map_set_constant_f32_kernelPfif,@"STO_CUDA_ENTRY STV_DEFAULT"
_Z27map_set_constant_f32_kernelPfif:
.text._Z27map_set_constant_f32_kernelPfif:
        /* <DEDUP_REMOVED lines=10> */
[----:B------:R-:W1:Y:S01]  /*00a0*/  LDC R7, c[0x0][0x38c] ;  /* 0x0000e300ff077b82 */ /* 0x000e620000000800 */
[----:B0-----:R-:W-:-:S05]  /*00b0*/  IMAD.WIDE R2, R5, 0x4, R2 ;  /* 0x0000000405027825 */ /* 0x001fca00078e0202 */
[----:B-1----:R-:W-:Y:S01]  /*00c0*/  STG.E desc[UR4][R2.64], R7 ;  /* 0x0000000702007986 */ /* 0x002fe2000c101904 */
[----:B------:R-:W-:Y:S05]  /*00d0*/  EXIT ;  /* 0x000000000000794d */ /* 0x000fea0003800000 */
.L_x_2:
        /* <DEDUP_REMOVED lines=10> */
.L_x_8:


//--------------------- .text._Z27map_set_constant_i32_kernelPiii --------------------------
	.section	.text._Z27map_set_constant_i32_kernelPiii,"ax",@progbits
	.align	128
        .global         _Z27map_set_constant_i32_kernelPiii
        .type           _Z27map_set_constant_i32_kernelPiii,@function
        .size           _Z27map_set_constant_i32_kernelPiii,(.L_x_9 - _Z27map_set_constant_i32_kernelPiii)
        .other          _Z27map_set_constant_i32_kernelPiii,@"STO_CUDA_ENTRY STV_DEFAULT"
_Z27map_set_constant_i32_kernelPiii:
.text._Z27map_set_constant_i32_kernelPiii:
        /* <DEDUP_REMOVED lines=14> */
.L_x_3:
        /* <DEDUP_REMOVED lines=10> */
.L_x_9:


//--------------------- .text._Z20map_print_i32_kernelPKii --------------------------
	.section	.text._Z20map_print_i32_kernelPKii,"ax",@progbits
	.align	128
        .global         _Z20map_print_i32_kernelPKii
        .type           _Z20map_print_i32_kernelPKii,@function
        .size           _Z20map_print_i32_kernelPKii,(.L_x_10 - _Z20map_print_i32_kernelPKii)
        .other          _Z20map_print_i32_kernelPKii,@"STO_CUDA_ENTRY STV_DEFAULT"
_Z20map_print_i32_kernelPKii:
.text._Z20map_print_i32_kernelPKii:
[----:B------:R-:W0:Y:S01]  /*0000*/  LDC R1, c[0x0][0x37c] ;  /* 0x0000df00ff017b82 */ /* 0x000e220000000800 */
[----:B------:R-:W1:Y:S01]  /*0010*/  S2R R2, SR_TID.X ;  /* 0x0000000000027919 */ /* 0x000e620000002100 */
[----:B------:R-:W2:Y:S06]  /*0020*/  LDCU UR5, c[0x0][0x2fc] ;  /* 0x00005f80ff0577ac */ /* 0x000eac0008000800 */
[----:B------:R-:W1:Y:S01]  /*0030*/  S2UR UR6, SR_CTAID.X ;  /* 0x00000000000679c3 */ /* 0x000e620000002500 */
[----:B0-----:R-:W-:Y:S01]  /*0040*/  VIADD R1, R1, 0xfffffff8 ;  /* 0xfffffff801017836 */ /* 0x001fe20000000000 */
[----:B------:R-:W0:Y:S01]  /*0050*/  LDCU UR7, c[0x0][0x388] ;  /* 0x00007100ff0777ac */ /* 0x000e220008000800 */
[----:B------:R-:W3:Y:S05]  /*0060*/  LDCU UR4, c[0x0][0x2f8] ;  /* 0x00005f00ff0477ac */ /* 0x000eea0008000800 */
[----:B------:R-:W1:Y:S01]  /*0070*/  LDC R3, c[0x0][0x360] ;  /* 0x0000d800ff037b82 */ /* 0x000e620000000800 */
[----:B---3--:R-:W-:-:S05]  /*0080*/  IADD3 R6, P1, PT, R1, UR4, RZ ;  /* 0x0000000401067c10 */ /* 0x008fca000ff3e0ff */
[----:B--2---:R-:W-:Y:S02]  /*0090*/  IMAD.X R7, RZ, RZ, UR5, P1 ;  /* 0x00000005ff077e24 */ /* 0x004fe400088e06ff */
[----:B-1----:R-:W-:-:S05]  /*00a0*/  IMAD R2, R3, UR6, R2 ;  /* 0x0000000603027c24 */ /* 0x002fca000f8e0202 */
[----:B0-----:R-:W-:-:S13]  /*00b0*/  ISETP.GE.AND P0, PT, R2, UR7, PT ;  /* 0x0000000702007c0c */ /* 0x001fda000bf06270 */
[----:B------:R-:W-:Y:S05]  /*00c0*/  @P0 EXIT ;  /* 0x000000000000094d */ /* 0x000fea0003800000 */
[----:B------:R-:W0:Y:S01]  /*00d0*/  LDC.64 R8, c[0x0][0x380] ;  /* 0x0000e000ff087b82 */ /* 0x000e220000000a00 */
[----:B------:R-:W1:Y:S01]  /*00e0*/  LDCU.64 UR4, c[0x0][0x358] ;  /* 0x00006b00ff0477ac */ /* 0x000e620008000a00 */
[----:B0-----:R-:W-:-:S05]  /*00f0*/  IMAD.WIDE R8, R2, 0x4, R8 ;  /* 0x0000000402087825 */ /* 0x001fca00078e0208 */
[----:B-1----:R-:W2:Y:S01]  /*0100*/  LDG.E R3, desc[UR4][R8.64] ;  /* 0x0000000408037981 */ /* 0x002ea2000c1e1900 */
[----:B------:R-:W-:Y:S01]  /*0110*/  MOV R0, 0x8 ;  /* 0x0000000800007802 */ /* 0x000fe20000000f00 */
[----:B------:R-:W0:Y:S03]  /*0120*/  LDCU.64 UR4, c[0x4][URZ] ;  /* 0x01000000ff0477ac */ /* 0x000e260008000a00 */
[----:B------:R1:W3:Y:S01]  /*0130*/  LDC.64 R10, c[0x4][R0] ;  /* 0x01000000000a7b82 */ /* 0x0002e20000000a00 */
[----:B0-----:R-:W-:Y:S01]  /*0140*/  MOV R4, UR4 ;  /* 0x0000000400047c02 */ /* 0x001fe20008000f00 */
[----:B------:R-:W-:Y:S01]  /*0150*/  IMAD.U32 R5, RZ, RZ, UR5 ;  /* 0x00000005ff057e24 */ /* 0x000fe2000f8e00ff */
[----:B--23--:R1:W-:Y:S06]  /*0160*/  STL.64 [R1], R2 ;  /* 0x0000000201007387 */ /* 0x00c3ec0000100a00 */
[----:B------:R-:W-:-:S07]  /*0170*/  LEPC R20, `(.L_x_4) ;  /* 0x000000001014794e */ /* 0x000fce0000000000 */
[----:B-1----:R-:W-:Y:S05]  /*0180*/  CALL.ABS.NOINC R10 ;  /* 0x000000000a007343 */ /* 0x002fea0003c00000 */
.L_x_4:
[----:B------:R-:W-:Y:S05]  /*0190*/  EXIT ;  /* 0x000000000000794d */ /* 0x000fea0003800000 */
.L_x_5:
        /* <DEDUP_REMOVED lines=14> */
.L_x_10:


//--------------------- .nv.global.init           --------------------------
	.section	.nv.global.init,"aw",@progbits
.nv.global.init:
	.type		$str,@object
	.size		$str,(.L_0 - $str)
$str:
        /*0000*/ 	.byte	0x44, 0x45, 0x42, 0x55, 0x47, 0x3a, 0x20, 0x70, 0x72, 0x69, 0x6e, 0x74, 0x3a, 0x20, 0x25, 0x64
        /*0010*/ 	.byte	0x20, 0x25, 0x64, 0x0a, 0x00
.L_0:


//--------------------- .nv.shared.reserved.0     --------------------------
	.section	.nv.shared.reserved.0,"aw",@nobits
	.weak		__nv_reservedSMEM_offset_0_alias
	.size		__nv_reservedSMEM_offset_0_alias, 0, 64
	.other		__nv_reservedSMEM_offset_0_alias,@"STO_CUDA_RESERVED_SHARED STV_DEFAULT"
__nv_reservedSMEM_offset_0_alias:
	.zero		0
	.zero		64


//--------------------- .nv.constant0._Z18map_add_f32_kernelPKfiPf --------------------------
	.section	.nv.constant0._Z18map_add_f32_kernelPKfiPf,"a",@progbits
	.sectionflags	@""
	.align	4
.nv.constant0._Z18map_add_f32_kernelPKfiPf:
	.zero		920


//--------------------- .nv.constant0._Z18map_add_i32_kernelPKiiPi --------------------------
	.section	.nv.constant0._Z18map_add_i32_kernelPKiiPi,"a",@progbits
	.sectionflags	@""
	.align	4
.nv.constant0._Z18map_add_i32_kernelPKiiPi:
	.zero		920


//--------------------- .nv.constant0._Z27map_set_constant_f32_kernelPfif --------------------------
	.section	.nv.constant0._Z27map_set_constant_f32_kernelPfif,"a",@progbits
	.sectionflags	@""
	.align	4
.nv.constant0._Z27map_set_constant_f32_kernelPfif:
	.zero		912


//--------------------- .nv.constant0._Z27map_set_constant_i32_kernelPiii --------------------------
	.section	.nv.constant0._Z27map_set_constant_i32_kernelPiii,"a",@progbits
	.sectionflags	@""
	.align	4
.nv.constant0._Z27map_set_constant_i32_kernelPiii:
	.zero		912


//--------------------- .nv.constant0._Z20map_print_i32_kernelPKii --------------------------
	.section	.nv.constant0._Z20map_print_i32_kernelPKii,"a",@progbits
	.sectionflags	@""
	.align	4
.nv.constant0._Z20map_print_i32_kernelPKii:
	.zero		908


//--------------------- SYMBOLS --------------------------

	.type		.nv.reservedSmem.offset0,@object
	.size		.nv.reservedSmem.offset0,0x4
	.type		vprintf,@function
